//
// Generated by NVIDIA NVVM Compiler
//
// Compiler Build ID: CL-36424714
// Cuda compilation tools, release 13.0, V13.0.88
// Based on NVVM 20.0.0
//

.version 9.0
.target sm_100
.address_size 64

	// .globl	_Z10leaky_reluPKfPfi
// _ZZ10leaky_reluPKfPfiE11shared_data has been demoted

.visible .entry _Z10leaky_reluPKfPfi(
	.param .u64 .ptr .align 1 _Z10leaky_reluPKfPfi_param_0,
	.param .u64 .ptr .align 1 _Z10leaky_reluPKfPfi_param_1,
	.param .u32 _Z10leaky_reluPKfPfi_param_2
)
{
	.reg .pred 	%p<11>;
	.reg .b32 	%r<25>;
	.reg .b32 	%f<17>;
	.reg .b64 	%rd<9>;
	// demoted variable
	.shared .align 4 .b8 _ZZ10leaky_reluPKfPfiE11shared_data[4096];
	ld.param.u64 	%rd5, [_Z10leaky_reluPKfPfi_param_0];
	ld.param.u64 	%rd4, [_Z10leaky_reluPKfPfi_param_1];
	ld.param.u32 	%r14, [_Z10leaky_reluPKfPfi_param_2];
	cvta.to.global.u64 	%rd1, %rd5;
	mov.u32 	%r15, %ctaid.x;
	shl.b32 	%r1, %r15, 10;
	mov.u32 	%r24, %tid.x;
	shl.b32 	%r3, %r24, 2;
	mov.u32 	%r16, _ZZ10leaky_reluPKfPfiE11shared_data;
	add.s32 	%r23, %r16, %r3;
	or.b32  	%r22, %r24, %r1;
$L__BB0_1:
	mul.wide.s32 	%rd6, %r22, 4;
	add.s64 	%rd2, %rd1, %rd6;
	setp.ge.s32 	%p1, %r22, %r14;
	mov.f32 	%f16, 0f00000000;
	@%p1 bra 	$L__BB0_3;
	ld.global.f32 	%f16, [%rd2];
$L__BB0_3:
	st.shared.f32 	[%r23], %f16;
	add.s32 	%r9, %r24, 256;
	add.s32 	%r23, %r23, 1024;
	add.s32 	%r22, %r22, 256;
	setp.lt.u32 	%p2, %r24, 768;
	mov.u32 	%r24, %r9;
	@%p2 bra 	$L__BB0_1;
	bar.sync 	0;
	add.s32 	%r12, %r1, %r3;
	setp.ge.s32 	%p3, %r12, %r14;
	shl.b32 	%r17, %r3, 2;
	add.s32 	%r13, %r16, %r17;
	cvta.to.global.u64 	%rd7, %rd4;
	mul.wide.s32 	%rd8, %r12, 4;
	add.s64 	%rd3, %rd7, %rd8;
	@%p3 bra 	$L__BB0_6;
	ld.shared.f32 	%f4, [%r13];
	setp.gt.f32 	%p4, %f4, 0f00000000;
	mul.f32 	%f5, %f4, 0f3C23D70A;
	selp.f32 	%f6, %f4, %f5, %p4;
	st.global.f32 	[%rd3], %f6;
$L__BB0_6:
	add.s32 	%r19, %r12, 1;
	setp.ge.s32 	%p5, %r19, %r14;
	@%p5 bra 	$L__BB0_8;
	ld.shared.f32 	%f7, [%r13+4];
	setp.gt.f32 	%p6, %f7, 0f00000000;
	mul.f32 	%f8, %f7, 0f3C23D70A;
	selp.f32 	%f9, %f7, %f8, %p6;
	st.global.f32 	[%rd3+4], %f9;
$L__BB0_8:
	add.s32 	%r20, %r12, 2;
	setp.ge.s32 	%p7, %r20, %r14;
	@%p7 bra 	$L__BB0_10;
	ld.shared.f32 	%f10, [%r13+8];
	setp.gt.f32 	%p8, %f10, 0f00000000;
	mul.f32 	%f11, %f10, 0f3C23D70A;
	selp.f32 	%f12, %f10, %f11, %p8;
	st.global.f32 	[%rd3+8], %f12;
$L__BB0_10:
	add.s32 	%r21, %r12, 3;
	setp.ge.s32 	%p9, %r21, %r14;
	@%p9 bra 	$L__BB0_12;
	ld.shared.f32 	%f13, [%r13+12];
	setp.gt.f32 	%p10, %f13, 0f00000000;
	mul.f32 	%f14, %f13, 0f3C23D70A;
	selp.f32 	%f15, %f13, %f14, %p10;
	st.global.f32 	[%rd3+12], %f15;
$L__BB0_12:
	ret;

}


// ===== COMPILED SASS (sm_100) =====

	.target	sm_100

	.elftype	@"ET_EXEC"


//--------------------- .note.nv.tkinfo           --------------------------
	.section	.note.nv.tkinfo,"",@"SHT_NOTE"
	.sectionflags	@"SHF_NOTE_NV_TKINFO"
	.tkinfo
        /*0018*/ 	.word	0x00000002
        /*0030*/ 	.string	""
        /*0030*/ 	.string	"ptxas"
        /*0030*/ 	.string	"Cuda compilation tools, release 13.0, V13.0.88"
        /*0030*/ 	.string	"Build cuda_13.0.r13.0/compiler.36424714_0"
        /*0030*/ 	.string	"-arch sm_100 -m 64 "



//--------------------- .note.nv.cuinfo           --------------------------
	.section	.note.nv.cuinfo,"",@"SHT_NOTE"
	.sectionflags	@"SHF_NOTE_NV_CUINFO"
        /*0018*/ 	.short	0x0002
        /*001a*/ 	.short	0x0064
        /*001c*/ 	.short	0x0082
	.zero		2


//--------------------- .nv.info                  --------------------------
	.section	.nv.info,"",@"SHT_CUDA_INFO"
	.align	4


	//----- nvinfo : EIATTR_REGCOUNT
	.align		4
        /*0000*/ 	.byte	0x04, 0x2f
        /*0002*/ 	.short	(.L_1 - .L_0)
	.align		4
.L_0:
        /*0004*/ 	.word	index@(_Z10leaky_reluPKfPfi)
        /*0008*/ 	.word	0x00000010


	//----- nvinfo : EIATTR_FRAME_SIZE
	.align		4
.L_1:
        /*000c*/ 	.byte	0x04, 0x11
        /*000e*/ 	.short	(.L_3 - .L_2)
	.align		4
.L_2:
        /*0010*/ 	.word	index@(_Z10leaky_reluPKfPfi)
        /*0014*/ 	.word	0x00000000


	//----- nvinfo : EIATTR_MIN_STACK_SIZE
	.align		4
.L_3:
        /*0018*/ 	.byte	0x04, 0x12
        /*001a*/ 	.short	(.L_5 - .L_4)
	.align		4
.L_4:
        /*001c*/ 	.word	index@(_Z10leaky_reluPKfPfi)
        /*0020*/ 	.word	0x00000000
.L_5:


//--------------------- .nv.compat                --------------------------
	.section	.nv.compat,"",@"SHT_CUDA_COMPAT_INFO"
	.align	4
        /*0000*/ 	.byte	0x02, 0x09, 0x00, 0x00, 0x02, 0x02, 0x01, 0x00, 0x02, 0x05, 0x05, 0x00, 0x03, 0x07, 0x01, 0x01
        /*0010*/ 	.byte	0x02, 0x03, 0x00, 0x00, 0x02, 0x06, 0x01, 0x00, 0x04, 0x0b, 0x08, 0x00, 0x09, 0x00, 0x00, 0x00
        /*0020*/ 	.byte	0x00, 0x00, 0x00, 0x00


//--------------------- .nv.info._Z10leaky_reluPKfPfi --------------------------
	.section	.nv.info._Z10leaky_reluPKfPfi,"",@"SHT_CUDA_INFO"
	.sectionflags	@""
	.align	4


	//----- nvinfo : EIATTR_CUDA_API_VERSION
	.align		4
        /*0000*/ 	.byte	0x04, 0x37
        /*0002*/ 	.short	(.L_7 - .L_6)
.L_6:
        /*0004*/ 	.word	0x00000082


	//----- nvinfo : EIATTR_KPARAM_INFO
	.align		4
.L_7:
        /*0008*/ 	.byte	0x04, 0x17
        /*000a*/ 	.short	(.L_9 - .L_8)
.L_8:
        /*000c*/ 	.word	0x00000000
        /*0010*/ 	.short	0x0002
        /*0012*/ 	.short	0x0010
        /*0014*/ 	.byte	0x00, 0xf0, 0x11, 0x00


	//----- nvinfo : EIATTR_KPARAM_INFO
	.align		4
.L_9:
        /*0018*/ 	.byte	0x04, 0x17
        /*001a*/ 	.short	(.L_11 - .L_10)
.L_10:
        /*001c*/ 	.word	0x00000000
        /*0020*/ 	.short	0x0001
        /*0022*/ 	.short	0x0008
        /*0024*/ 	.byte	0x00, 0xf5, 0x21, 0x00


	//----- nvinfo : EIATTR_KPARAM_INFO
	.align		4
.L_11:
        /*0028*/ 	.byte	0x04, 0x17
        /*002a*/ 	.short	(.L_13 - .L_12)
.L_12:
        /*002c*/ 	.word	0x00000000
        /*0030*/ 	.short	0x0000
        /*0032*/ 	.short	0x0000
        /*0034*/ 	.byte	0x00, 0xf5, 0x21, 0x00


	//----- nvinfo : EIATTR_SPARSE_MMA_MASK
	.align		4
.L_13:
        /*0038*/ 	.byte	0x03, 0x50
        /*003a*/ 	.short	0x0000


	//----- nvinfo : EIATTR_MAXREG_COUNT
	.align		4
        /*003c*/ 	.byte	0x03, 0x1b
        /*003e*/ 	.short	0x00ff


	//----- nvinfo : EIATTR_NUM_BARRIERS
	.align		4
        /*0040*/ 	.byte	0x02, 0x4c
        /*0042*/ 	.byte	0x01
	.zero		1


	//----- nvinfo : EIATTR_MERCURY_ISA_VERSION
	.align		4
        /*0044*/ 	.byte	0x03, 0x5f
        /*0046*/ 	.short	0x0101


	//----- nvinfo : EIATTR_VRC_CTA_INIT_COUNT
	.align		4
        /*0048*/ 	.byte	0x02, 0x4a
	.zero		1
	.zero		1


	//----- nvinfo : EIATTR_EXIT_INSTR_OFFSETS
	.align		4
        /*004c*/ 	.byte	0x04, 0x1c
        /*004e*/ 	.short	(.L_15 - .L_14)


	//   ....[0]....
.L_14:
        /*0050*/ 	.word	0x00000370


	//   ....[1]....
        /*0054*/ 	.word	0x000003c0


	//----- nvinfo : EIATTR_CRS_STACK_SIZE
	.align		4
.L_15:
        /*0058*/ 	.byte	0x04, 0x1e
        /*005a*/ 	.short	(.L_17 - .L_16)
.L_16:
        /*005c*/ 	.word	0x00000000


	//----- nvinfo : EIATTR_CBANK_PARAM_SIZE
	.align		4
.L_17:
        /*0060*/ 	.byte	0x03, 0x19
        /*0062*/ 	.short	0x0014


	//----- nvinfo : EIATTR_PARAM_CBANK
	.align		4
        /*0064*/ 	.byte	0x04, 0x0a
        /*0066*/ 	.short	(.L_19 - .L_18)
	.align		4
.L_18:
        /*0068*/ 	.word	index@(.nv.constant0._Z10leaky_reluPKfPfi)
        /*006c*/ 	.short	0x0380
        /*006e*/ 	.short	0x0014


	//----- nvinfo : EIATTR_SW_WAR
	.align		4
.L_19:
        /*0070*/ 	.byte	0x04, 0x36
        /*0072*/ 	.short	(.L_21 - .L_20)
.L_20:
        /*0074*/ 	.word	0x00000008
.L_21:


//--------------------- .nv.callgraph             --------------------------
	.section	.nv.callgraph,"",@"SHT_CUDA_CALLGRAPH"
	.align	4
	.sectionentsize	8
	.align		4
        /*0000*/ 	.word	0x00000000
	.align		4
        /*0004*/ 	.word	0xffffffff
	.align		4
        /*0008*/ 	.word	0x00000000
	.align		4
        /*000c*/ 	.word	0xfffffffe
	.align		4
        /*0010*/ 	.word	0x00000000
	.align		4
        /*0014*/ 	.word	0xfffffffd
	.align		4
        /*0018*/ 	.word	0x00000000
	.align		4
        /*001c*/ 	.word	0xfffffffc


//--------------------- .text._Z10leaky_reluPKfPfi --------------------------
	.section	.text._Z10leaky_reluPKfPfi,"ax",@progbits
	.align	128
        .global         _Z10leaky_reluPKfPfi
        .type           _Z10leaky_reluPKfPfi,@function
        .size           _Z10leaky_reluPKfPfi,(.L_x_3 - _Z10leaky_reluPKfPfi)
        .other          _Z10leaky_reluPKfPfi,@"STO_CUDA_ENTRY STV_DEFAULT"
_Z10leaky_reluPKfPfi:
.text._Z10leaky_reluPKfPfi:
[----:B------:R-:W-:Y:S01]  /*0000*/  LDC R1, c[0x0][0x37c] ;  /* 0x0000df00ff017b82 */ /* 0x000fe20000000800 */
[----:B------:R-:W0:Y:S07]  /*0010*/  S2R R8, SR_TID.X ;  /* 0x0000000000087919 */ /* 0x000e2e0000002100 */
[----:B------:R-:W1:Y:S01]  /*0020*/  S2UR UR5, SR_CgaCtaId ;  /* 0x00000000000579c3 */ /* 0x000e620000008800 */
[----:B------:R-:W-:Y:S01]  /*0030*/  UMOV UR4, 0x400 ;  /* 0x0000040000047882 */ /* 0x000fe20000000000 */
[----:B------:R-:W-:Y:S01]  /*0040*/  BSSY.RECONVERGENT B0, `(.L_x_0) ;  /* 0x0000014000007945 */ /* 0x000fe20003800200 */
[----:B------:R-:W2:Y:S05]  /*0050*/  LDCU.64 UR8, c[0x0][0x358] ;  /* 0x00006b00ff0877ac */ /* 0x000eaa0008000a00 */
[----:B------:R-:W3:Y:S08]  /*0060*/  S2UR UR6, SR_CTAID.X ;  /* 0x00000000000679c3 */ /* 0x000ef00000002500 */
[----:B------:R-:W4:Y:S08]  /*0070*/  LDC R11, c[0x0][0x390] ;  /* 0x0000e400ff0b7b82 */ /* 0x000f300000000800 */
[----:B------:R-:W2:Y:S01]  /*0080*/  LDC.64 R2, c[0x0][0x380] ;  /* 0x0000e000ff027b82 */ /* 0x000ea20000000a00 */
[----:B-1----:R-:W-:Y:S01]  /*0090*/  ULEA UR5, UR5, UR4, 0x18 ;  /* 0x0000000405057291 */ /* 0x002fe2000f8ec0ff */
[----:B0-----:R-:W-:Y:S01]  /*00a0*/  IMAD.MOV.U32 R0, RZ, RZ, R8 ;  /* 0x000000ffff007224 */ /* 0x001fe200078e0008 */
[----:B---3--:R-:W-:-:S04]  /*00b0*/  USHF.L.U32 UR4, UR6, 0xa, URZ ;  /* 0x0000000a06047899 */ /* 0x008fc800080006ff */
[C---:B------:R-:W-:Y:S02]  /*00c0*/  LEA R6, R8.reuse, UR5, 0x2 ;  /* 0x0000000508067c11 */ /* 0x040fe4000f8e10ff */
[----:B------:R-:W-:-:S07]  /*00d0*/  LOP3.LUT R7, R8, UR4, RZ, 0xfc, !PT ;  /* 0x0000000408077c12 */ /* 0x000fce000f8efcff */
.L_x_1:
[C---:B----4-:R-:W-:Y:S01]  /*00e0*/  ISETP.GE.AND P0, PT, R7.reuse, R11, PT ;  /* 0x0000000b0700720c */ /* 0x050fe20003f06270 */
[----:B------:R-:W-:Y:S02]  /*00f0*/  IMAD.MOV.U32 R9, RZ, RZ, RZ ;  /* 0x000000ffff097224 */ /* 0x000fe400078e00ff */
[----:B--2---:R-:W-:-:S10]  /*0100*/  IMAD.WIDE R4, R7, 0x4, R2 ;  /* 0x0000000407047825 */ /* 0x004fd400078e0202 */
[----:B------:R-:W2:Y:S01]  /*0110*/  @!P0 LDG.E R9, desc[UR8][R4.64] ;  /* 0x0000000804098981 */ /* 0x000ea2000c1e1900 */
[C---:B------:R-:W-:Y:S01]  /*0120*/  ISETP.GE.U32.AND P0, PT, R0.reuse, 0x300, PT ;  /* 0x000003000000780c */ /* 0x040fe20003f06070 */
[----:B------:R-:W-:Y:S02]  /*0130*/  VIADD R7, R7, 0x100 ;  /* 0x0000010007077836 */ /* 0x000fe40000000000 */
[----:B------:R-:W-:Y:S01]  /*0140*/  VIADD R0, R0, 0x100 ;  /* 0x0000010000007836 */ /* 0x000fe20000000000 */
[----:B--2---:R0:W-:Y:S02]  /*0150*/  STS [R6], R9 ;  /* 0x0000000906007388 */ /* 0x0041e40000000800 */
[----:B0-----:R-:W-:-:S07]  /*0160*/  VIADD R6, R6, 0x400 ;  /* 0x0000040006067836 */ /* 0x001fce0000000000 */
[----:B------:R-:W-:Y:S05]  /*0170*/  @!P0 BRA `(.L_x_1) ;  /* 0xfffffffc00d88947 */ /* 0x000fea000383ffff */
[----:B------:R-:W-:Y:S05]  /*0180*/  BSYNC.RECONVERGENT B0 ;  /* 0x0000000000007941 */ /* 0x000fea0003800200 */
.L_x_0:
[----:B------:R-:W-:Y:S01]  /*0190*/  BAR.SYNC.DEFER_BLOCKING 0x0 ;  /* 0x0000000000007b1d */ /* 0x000fe20000010000 */
[----:B------:R-:W-:Y:S02]  /*01a0*/  LEA R5, R8, UR4, 0x2 ;  /* 0x0000000408057c11 */ /* 0x000fe4000f8e10ff */
[----:B------:R-:W-:Y:S02]  /*01b0*/  PLOP3.LUT P0, PT, PT, PT, PT, 0x80, 0x8 ;  /* 0x000000000008781c */ /* 0x000fe40003f0f070 */
[CC--:B------:R-:W-:Y:S01]  /*01c0*/  ISETP.GE.AND P5, PT, R5.reuse, R11.reuse, PT ;  /* 0x0000000b0500720c */ /* 0x0c0fe20003fa6270 */
[C---:B------:R-:W-:Y:S02]  /*01d0*/  VIADD R0, R5.reuse, 0x1 ;  /* 0x0000000105007836 */ /* 0x040fe40000000000 */
[C---:B------:R-:W-:Y:S02]  /*01e0*/  VIADD R2, R5.reuse, 0x2 ;  /* 0x0000000205027836 */ /* 0x040fe40000000000 */
[----:B------:R-:W-:Y:S01]  /*01f0*/  VIADD R4, R5, 0x3 ;  /* 0x0000000305047836 */ /* 0x000fe20000000000 */
[----:B------:R-:W-:-:S02]  /*0200*/  ISETP.GE.AND P4, PT, R0, R11, PT ;  /* 0x0000000b0000720c */ /* 0x000fc40003f86270 */
[----:B------:R-:W-:Y:S02]  /*0210*/  ISETP.GE.AND P3, PT, R2, R11, PT ;  /* 0x0000000b0200720c */ /* 0x000fe40003f66270 */
[----:B------:R-:W-:Y:S01]  /*0220*/  LEA R0, R8, UR5, 0x4 ;  /* 0x0000000508007c11 */ /* 0x000fe2000f8e20ff */
[----:B------:R-:W0:Y:S04]  /*0230*/  LDC.64 R2, c[0x0][0x388] ;  /* 0x0000e200ff027b82 */ /* 0x000e280000000a00 */
[----:B------:R-:W1:Y:S04]  /*0240*/  @!P5 LDS R7, [R0] ;  /* 0x000000000007d984 */ /* 0x000e680000000800 */
[----:B------:R-:W2:Y:S04]  /*0250*/  @!P4 LDS R9, [R0+0x4] ;  /* 0x000004000009c984 */ /* 0x000ea80000000800 */
[----:B------:R-:W3:Y:S01]  /*0260*/  @!P3 LDS R13, [R0+0x8] ;  /* 0x00000800000db984 */ /* 0x000ee20000000800 */
[----:B0-----:R-:W-:Y:S01]  /*0270*/  IMAD.WIDE R2, R5, 0x4, R2 ;  /* 0x0000000405027825 */ /* 0x001fe200078e0202 */
[----:B-1----:R-:W-:-:S04]  /*0280*/  @!P5 FSETP.GT.AND P1, PT, R7, RZ, PT ;  /* 0x000000ff0700d20b */ /* 0x002fc80003f24000 */
[----:B------:R-:W-:Y:S02]  /*0290*/  @!P5 PLOP3.LUT P0, PT, P1, PT, PT, 0x80, 0x8 ;  /* 0x000000000008d81c */ /* 0x000fe40000f0f070 */
[----:B--2---:R-:W-:Y:S02]  /*02a0*/  @!P4 FSETP.GT.AND P2, PT, R9, RZ, PT ;  /* 0x000000ff0900c20b */ /* 0x004fe40003f44000 */
[----:B---3--:R-:W-:Y:S02]  /*02b0*/  @!P3 FSETP.GT.AND P6, PT, R13, RZ, PT ;  /* 0x000000ff0d00b20b */ /* 0x008fe40003fc4000 */
[----:B------:R-:W-:Y:S02]  /*02c0*/  PLOP3.LUT P1, PT, PT, PT, PT, 0x80, 0x8 ;  /* 0x000000000008781c */ /* 0x000fe40003f2f070 */
[----:B------:R-:W-:Y:S02]  /*02d0*/  @!P4 PLOP3.LUT P1, PT, P2, PT, PT, 0x80, 0x8 ;  /* 0x000000000008c81c */ /* 0x000fe4000172f070 */
[----:B------:R-:W-:-:S02]  /*02e0*/  PLOP3.LUT P2, PT, PT, PT, PT, 0x80, 0x8 ;  /* 0x000000000008781c */ /* 0x000fc40003f4f070 */
[----:B------:R-:W-:Y:S01]  /*02f0*/  @!P3 PLOP3.LUT P2, PT, P6, PT, PT, 0x80, 0x8 ;  /* 0x000000000008b81c */ /* 0x000fe2000374f070 */
[----:B------:R-:W-:Y:S01]  /*0300*/  @!P0 FMUL R7, R7, 0.0099999997764825820923 ;  /* 0x3c23d70a07078820 */ /* 0x000fe20000400000 */
[----:B------:R-:W-:-:S04]  /*0310*/  ISETP.GE.AND P0, PT, R4, R11, PT ;  /* 0x0000000b0400720c */ /* 0x000fc80003f06270 */
[----:B------:R0:W-:Y:S03]  /*0320*/  @!P5 STG.E desc[UR8][R2.64], R7 ;  /* 0x000000070200d986 */ /* 0x0001e6000c101908 */
[----:B------:R-:W-:-:S04]  /*0330*/  @!P1 FMUL R9, R9, 0.0099999997764825820923 ;  /* 0x3c23d70a09099820 */ /* 0x000fc80000400000 */
[----:B------:R-:W-:Y:S01]  /*0340*/  @!P2 FMUL R13, R13, 0.0099999997764825820923 ;  /* 0x3c23d70a0d0da820 */ /* 0x000fe20000400000 */
[----:B------:R0:W-:Y:S04]  /*0350*/  @!P4 STG.E desc[UR8][R2.64+0x4], R9 ;  /* 0x000004090200c986 */ /* 0x0001e8000c101908 */
[----:B------:R0:W-:Y:S01]  /*0360*/  @!P3 STG.E desc[UR8][R2.64+0x8], R13 ;  /* 0x0000080d0200b986 */ /* 0x0001e2000c101908 */
[----:B------:R-:W-:Y:S05]  /*0370*/  @P0 EXIT ;  /* 0x000000000000094d */ /* 0x000fea0003800000 */
[----:B------:R-:W1:Y:S02]  /*0380*/  LDS R5, [R0+0xc] ;  /* 0x00000c0000057984 */ /* 0x000e640000000800 */
[----:B-1----:R-:W-:-:S13]  /*0390*/  FSETP.GT.AND P0, PT, R5, RZ, PT ;  /* 0x000000ff0500720b */ /* 0x002fda0003f04000 */
[----:B------:R-:W-:-:S05]  /*03a0*/  @!P0 FMUL R5, R5, 0.0099999997764825820923 ;  /* 0x3c23d70a05058820 */ /* 0x000fca0000400000 */
[----:B------:R-:W-:Y:S01]  /*03b0*/  STG.E desc[UR8][R2.64+0xc], R5 ;  /* 0x00000c0502007986 */ /* 0x000fe2000c101908 */
[----:B------:R-:W-:Y:S05]  /*03c0*/  EXIT ;  /* 0x000000000000794d */ /* 0x000fea0003800000 */
.L_x_2:
[----:B------:R-:W-:-:S00]  /*03d0*/  BRA `(.L_x_2) ;  /* 0xfffffffc00fc7947 */ /* 0x000fc0000383ffff */
[----:B------:R-:W-:-:S00]  /*03e0*/  NOP ;  /* 0x0000000000007918 */ /* 0x000fc00000000000 */
        /* <DEDUP_REMOVED lines=9> */
.L_x_3:


//--------------------- .nv.shared._Z10leaky_reluPKfPfi --------------------------
	.section	.nv.shared._Z10leaky_reluPKfPfi,"aw",@nobits
	.sectionflags	@""
	.align	4
.nv.shared._Z10leaky_reluPKfPfi:
	.zero		5120


//--------------------- .nv.shared.reserved.0     --------------------------
	.section	.nv.shared.reserved.0,"aw",@nobits
	.weak		__nv_reservedSMEM_offset_0_alias
	.size		__nv_reservedSMEM_offset_0_alias, 0, 64
	.other		__nv_reservedSMEM_offset_0_alias,@"STO_CUDA_RESERVED_SHARED STV_DEFAULT"
__nv_reservedSMEM_offset_0_alias:
	.zero		0
	.zero		64


//--------------------- .nv.constant0._Z10leaky_reluPKfPfi --------------------------
	.section	.nv.constant0._Z10leaky_reluPKfPfi,"a",@progbits
	.sectionflags	@""
	.align	4
.nv.constant0._Z10leaky_reluPKfPfi:
	.zero		916


//--------------------- SYMBOLS --------------------------

	.type		.nv.reservedSmem.offset0,@object
	.size		.nv.reservedSmem.offset0,0x4
	.type		.nv.reservedSmem.cap,@object
	.size		.nv.reservedSmem.cap,0x4
